	.headerflags	@"EF_CUDA_TEXMODE_UNIFIED EF_CUDA_64BIT_ADDRESS EF_CUDA_ACCELERATORS EF_CUDA_SM90 EF_CUDA_VIRTUAL_SM(EF_CUDA_SM90)"
	.elftype	@"ET_EXEC"


//--------------------- .nv.info                  --------------------------
	.section	.nv.info,"",@"SHT_CUDA_INFO"
	.align	4


	//----- nvinfo : EIATTR_REGCOUNT
	.align		4
        /*0000*/ 	.byte	0x04, 0x2f
        /*0002*/ 	.short	(.L_3 - .L_2)
	.align		4
.L_2:
        /*0004*/ 	.word	index@(triton_poi_fused__native_batch_norm_legit_no_training_mean_relu_68)
        /*0008*/ 	.word	0x00000020


	//----- nvinfo : EIATTR_MIN_STACK_SIZE
	.align		4
.L_3:
        /*000c*/ 	.byte	0x04, 0x12
        /*000e*/ 	.short	(.L_5 - .L_4)
	.align		4
.L_4:
        /*0010*/ 	.word	index@(triton_poi_fused__native_batch_norm_legit_no_training_mean_relu_68)
        /*0014*/ 	.word	0x00000000


	//----- nvinfo : EIATTR_FRAME_SIZE
	.align		4
.L_5:
        /*0018*/ 	.byte	0x04, 0x11
        /*001a*/ 	.short	(.L_7 - .L_6)
	.align		4
.L_6:
        /*001c*/ 	.word	index@(triton_poi_fused__native_batch_norm_legit_no_training_mean_relu_68)
        /*0020*/ 	.word	0x00000000


	//----- nvinfo : EIATTR_MIN_STACK_SIZE
	.align		4
.L_7:
        /*0024*/ 	.byte	0x04, 0x12
        /*0026*/ 	.short	(.L_9 - .L_8)
	.align		4
.L_8:
        /*0028*/ 	.word	index@(triton_poi_fused__native_batch_norm_legit_no_training_mean_relu_68)
        /*002c*/ 	.word	0x00000000
.L_9:


//--------------------- .nv.info.triton_poi_fused__native_batch_norm_legit_no_training_mean_relu_68 --------------------------
	.section	.nv.info.triton_poi_fused__native_batch_norm_legit_no_training_mean_relu_68,"",@"SHT_CUDA_INFO"
	.sectionflags	@""
	.align	4


	//----- nvinfo : EIATTR_CUDA_API_VERSION
	.align		4
        /*0000*/ 	.byte	0x04, 0x37
        /*0002*/ 	.short	(.L_11 - .L_10)
.L_10:
        /*0004*/ 	.word	0x0000007c


	//----- nvinfo : EIATTR_KPARAM_INFO
	.align		4
.L_11:
        /*0008*/ 	.byte	0x04, 0x17
        /*000a*/ 	.short	(.L_13 - .L_12)
.L_12:
        /*000c*/ 	.word	0x00000000
        /*0010*/ 	.short	0x0006
        /*0012*/ 	.short	0x0030
        /*0014*/ 	.byte	0x00, 0xf0, 0x11, 0x00


	//----- nvinfo : EIATTR_KPARAM_INFO
	.align		4
.L_13:
        /*0018*/ 	.byte	0x04, 0x17
        /*001a*/ 	.short	(.L_15 - .L_14)
.L_14:
        /*001c*/ 	.word	0x00000000
        /*0020*/ 	.short	0x0005
        /*0022*/ 	.short	0x0028
        /*0024*/ 	.byte	0x00, 0xf4, 0x21, 0x00


	//----- nvinfo : EIATTR_KPARAM_INFO
	.align		4
.L_15:
        /*0028*/ 	.byte	0x04, 0x17
        /*002a*/ 	.short	(.L_17 - .L_16)
.L_16:
        /*002c*/ 	.word	0x00000000
        /*0030*/ 	.short	0x0004
        /*0032*/ 	.short	0x0020
        /*0034*/ 	.byte	0x00, 0xf4, 0x21, 0x00


	//----- nvinfo : EIATTR_KPARAM_INFO
	.align		4
.L_17:
        /*0038*/ 	.byte	0x04, 0x17
        /*003a*/ 	.short	(.L_19 - .L_18)
.L_18:
        /*003c*/ 	.word	0x00000000
        /*0040*/ 	.short	0x0003
        /*0042*/ 	.short	0x0018
        /*0044*/ 	.byte	0x00, 0xf4, 0x21, 0x00


	//----- nvinfo : EIATTR_KPARAM_INFO
	.align		4
.L_19:
        /*0048*/ 	.byte	0x04, 0x17
        /*004a*/ 	.short	(.L_21 - .L_20)
.L_20:
        /*004c*/ 	.word	0x00000000
        /*0050*/ 	.short	0x0002
        /*0052*/ 	.short	0x0010
        /*0054*/ 	.byte	0x00, 0xf4, 0x21, 0x00


	//----- nvinfo : EIATTR_KPARAM_INFO
	.align		4
.L_21:
        /*0058*/ 	.byte	0x04, 0x17
        /*005a*/ 	.short	(.L_23 - .L_22)
.L_22:
        /*005c*/ 	.word	0x00000000
        /*0060*/ 	.short	0x0001
        /*0062*/ 	.short	0x0008
        /*0064*/ 	.byte	0x00, 0xf4, 0x21, 0x00


	//----- nvinfo : EIATTR_KPARAM_INFO
	.align		4
.L_23:
        /*0068*/ 	.byte	0x04, 0x17
        /*006a*/ 	.short	(.L_25 - .L_24)
.L_24:
        /*006c*/ 	.word	0x00000000
        /*0070*/ 	.short	0x0000
        /*0072*/ 	.short	0x0000
        /*0074*/ 	.byte	0x00, 0xf4, 0x21, 0x00


	//----- nvinfo : EIATTR_SPARSE_MMA_MASK
	.align		4
.L_25:
        /*0078*/ 	.byte	0x03, 0x50
        /*007a*/ 	.short	0x0000


	//----- nvinfo : EIATTR_MAXREG_COUNT
	.align		4
        /*007c*/ 	.byte	0x03, 0x1b
        /*007e*/ 	.short	0x00ff


	//----- nvinfo : EIATTR_EXIT_INSTR_OFFSETS
	.align		4
        /*0080*/ 	.byte	0x04, 0x1c
        /*0082*/ 	.short	(.L_27 - .L_26)


	//   ....[0]....
.L_26:
        /*0084*/ 	.word	0x00000940


	//   ....[1]....
        /*0088*/ 	.word	0x00000980


	//----- nvinfo : EIATTR_REQNTID
	.align		4
.L_27:
        /*008c*/ 	.byte	0x04, 0x10
        /*008e*/ 	.short	(.L_29 - .L_28)
.L_28:
        /*0090*/ 	.word	0x00000080
        /*0094*/ 	.word	0x00000001
        /*0098*/ 	.word	0x00000001


	//----- nvinfo : EIATTR_CBANK_PARAM_SIZE
	.align		4
.L_29:
        /*009c*/ 	.byte	0x03, 0x19
        /*009e*/ 	.short	0x0034


	//----- nvinfo : EIATTR_PARAM_CBANK
	.align		4
        /*00a0*/ 	.byte	0x04, 0x0a
        /*00a2*/ 	.short	(.L_31 - .L_30)
	.align		4
.L_30:
        /*00a4*/ 	.word	index@(.nv.constant0.triton_poi_fused__native_batch_norm_legit_no_training_mean_relu_68)
        /*00a8*/ 	.short	0x0210
        /*00aa*/ 	.short	0x0034


	//----- nvinfo : EIATTR_SW_WAR
	.align		4
.L_31:
        /*00ac*/ 	.byte	0x04, 0x36
        /*00ae*/ 	.short	(.L_33 - .L_32)
.L_32:
        /*00b0*/ 	.word	0x00000008
.L_33:


//--------------------- .nv.callgraph             --------------------------
	.section	.nv.callgraph,"",@"SHT_CUDA_CALLGRAPH"
	.align	4
	.sectionentsize	8
	.align		4
        /*0000*/ 	.word	0x00000000
	.align		4
        /*0004*/ 	.word	0xffffffff
	.align		4
        /*0008*/ 	.word	0x00000000
	.align		4
        /*000c*/ 	.word	0xfffffffe
	.align		4
        /*0010*/ 	.word	0x00000000
	.align		4
        /*0014*/ 	.word	0xfffffffd
	.align		4
        /*0018*/ 	.word	0x00000000
	.align		4
        /*001c*/ 	.word	0xfffffffc


//--------------------- .nv.constant4             --------------------------
	.section	.nv.constant4,"a",@progbits
	.align	8
	.align		8
.nv.constant4:
        /*0000*/ 	.dword	_$_str
	.align		8
        /*0008*/ 	.dword	_$_str_$_2


//--------------------- .text.triton_poi_fused__native_batch_norm_legit_no_training_mean_relu_68 --------------------------
	.section	.text.triton_poi_fused__native_batch_norm_legit_no_training_mean_relu_68,"ax",@progbits
	.align	128
        .global         triton_poi_fused__native_batch_norm_legit_no_training_mean_relu_68
        .type           triton_poi_fused__native_batch_norm_legit_no_training_mean_relu_68,@function
        .size           triton_poi_fused__native_batch_norm_legit_no_training_mean_relu_68,(.L_x_1 - triton_poi_fused__native_batch_norm_legit_no_training_mean_relu_68)
        .other          triton_poi_fused__native_batch_norm_legit_no_training_mean_relu_68,@"STO_CUDA_ENTRY STV_DEFAULT"
triton_poi_fused__native_batch_norm_legit_no_training_mean_relu_68:
.text.triton_poi_fused__native_batch_norm_legit_no_training_mean_relu_68:
[----:B------:R-:W0:Y:S01]  /*0000*/  LDC R1, c[0x0][0x28] ;  /* 0x00000a00ff017b82 */ /* 0x000e220000000800 */
[----:B------:R-:W1:Y:S01]  /*0010*/  S2R R0, SR_TID.X ;  /* 0x0000000000007919 */ /* 0x000e620000002100 */
[----:B------:R-:W-:-:S06]  /*0020*/  HFMA2.MMA R6, -RZ, RZ, 0, 0 ;  /* 0x00000000ff067435 */ /* 0x000fcc00000001ff */
[----:B------:R-:W2:Y:S01]  /*0030*/  LDC.64 R8, c[0x0][0x220] ;  /* 0x00008800ff087b82 */ /* 0x000ea20000000a00 */
[----:B------:R-:W-:Y:S01]  /*0040*/  MOV R2, RZ ;  /* 0x000000ff00027202 */ /* 0x000fe20000000f00 */
[----:B------:R-:W3:Y:S01]  /*0050*/  S2R R7, SR_CTAID.X ;  /* 0x0000000000077919 */ /* 0x000ee20000002500 */
[----:B------:R-:W-:Y:S01]  /*0060*/  CS2R R4, SRZ ;  /* 0x0000000000047805 */ /* 0x000fe2000001ff00 */
[----:B------:R-:W-:-:S04]  /*0070*/  ULDC.64 UR4, c[0x0][0x208] ;  /* 0x0000820000047ab9 */ /* 0x000fc80000000a00 */
[----:B------:R-:W4:Y:S08]  /*0080*/  LDC.64 R16, c[0x0][0x218] ;  /* 0x00008600ff107b82 */ /* 0x000f300000000a00 */
[----:B------:R-:W5:Y:S08]  /*0090*/  LDC.64 R12, c[0x0][0x228] ;  /* 0x00008a00ff0c7b82 */ /* 0x000f700000000a00 */
[----:B------:R-:W4:Y:S01]  /*00a0*/  LDC.64 R10, c[0x0][0x210] ;  /* 0x00008400ff0a7b82 */ /* 0x000f220000000a00 */
[----:B-1----:R-:W-:-:S04]  /*00b0*/  SHF.L.U32 R0, R0, 0x1, RZ ;  /* 0x0000000100007819 */ /* 0x002fc800000006ff */
[----:B------:R-:W-:-:S04]  /*00c0*/  LOP3.LUT R0, R0, 0xfe, RZ, 0xc0, !PT ;  /* 0x000000fe00007812 */ /* 0x000fc800078ec0ff */
[----:B---3--:R-:W-:-:S04]  /*00d0*/  LEA R7, R7, R0, 0x8 ;  /* 0x0000000007077211 */ /* 0x008fc800078e40ff */
[C---:B------:R-:W-:Y:S01]  /*00e0*/  ISETP.GE.AND P0, PT, R7.reuse, 0x614, PT ;  /* 0x000006140700780c */ /* 0x040fe20003f06270 */
[----:B------:R-:W-:-:S05]  /*00f0*/  IMAD.HI R0, R7, -0x5786e8f7, R6 ;  /* 0xa879170907007827 */ /* 0x000fca00078e0206 */
[----:B------:R-:W-:-:S04]  /*0100*/  SHF.R.U32.HI R3, RZ, 0x1f, R0 ;  /* 0x0000001fff037819 */ /* 0x000fc80000011600 */
[----:B------:R-:W-:Y:S02]  /*0110*/  LEA.HI.SX32 R6, R0, R3, 0x18 ;  /* 0x0000000300067211 */ /* 0x000fe400078fc2ff */
[----:B------:R-:W-:-:S03]  /*0120*/  IADD3 R3, R7, 0x1, RZ ;  /* 0x0000000107037810 */ /* 0x000fc60007ffe0ff */
[----:B------:R-:W-:Y:S02]  /*0130*/  IMAD R25, R6, -0x185, R7 ;  /* 0xfffffe7b06197824 */ /* 0x000fe400078e0207 */
[----:B------:R-:W-:-:S04]  /*0140*/  IMAD.HI R29, R3, -0x5786e8f7, R2 ;  /* 0xa8791709031d7827 */ /* 0x000fc800078e0202 */
[----:B--2---:R-:W-:Y:S01]  /*0150*/  IMAD.WIDE R14, R25, 0x4, R8 ;  /* 0x00000004190e7825 */ /* 0x004fe200078e0208 */
[----:B------:R-:W-:-:S04]  /*0160*/  SHF.R.U32.HI R0, RZ, 0x1f, R29 ;  /* 0x0000001fff007819 */ /* 0x000fc8000001161d */
[----:B------:R4:W2:Y:S01]  /*0170*/  @!P0 LDG.E.EL R4, desc[UR4][R14.64] ;  /* 0x000000040e048981 */ /* 0x0008a2000c2e1900 */
[----:B------:R-:W-:Y:S01]  /*0180*/  LEA.HI.SX32 R29, R29, R0, 0x18 ;  /* 0x000000001d1d7211 */ /* 0x000fe200078fc2ff */
[----:B------:R-:W-:-:S04]  /*0190*/  HFMA2.MMA R0, -RZ, RZ, 0, 0 ;  /* 0x00000000ff007435 */ /* 0x000fc800000001ff */
[----:B------:R-:W-:-:S04]  /*01a0*/  IMAD R2, R29, -0x185, R3 ;  /* 0xfffffe7b1d027824 */ /* 0x000fc800078e0203 */
[----:B------:R-:W-:Y:S02]  /*01b0*/  IMAD.WIDE R18, R2, 0x4, R8 ;  /* 0x0000000402127825 */ /* 0x000fe400078e0208 */
[----:B------:R-:W1:Y:S03]  /*01c0*/  LDC.64 R8, c[0x0][0x230] ;  /* 0x00008c00ff087b82 */ /* 0x000e660000000a00 */
[----:B------:R5:W3:Y:S01]  /*01d0*/  @!P0 LDG.E.EL R0, desc[UR4][R18.64] ;  /* 0x0000000412008981 */ /* 0x000ae2000c2e1900 */
[----:B------:R-:W-:Y:S01]  /*01e0*/  IMAD R23, R6, 0x188, R25 ;  /* 0x0000018806177824 */ /* 0x000fe200078e0219 */
[----:B------:R-:W-:Y:S01]  /*01f0*/  HFMA2.MMA R6, -RZ, RZ, 0, 0 ;  /* 0x00000000ff067435 */ /* 0x000fe200000001ff */
[----:B----4-:R-:W-:Y:S01]  /*0200*/  IMAD.WIDE R14, R25, 0x4, R16 ;  /* 0x00000004190e7825 */ /* 0x010fe200078e0210 */
[----:B------:R-:W-:Y:S01]  /*0210*/  HFMA2.MMA R28, -RZ, RZ, 0, 0 ;  /* 0x00000000ff1c7435 */ /* 0x000fe200000001ff */
[----:B------:R-:W-:-:S02]  /*0220*/  MOV R3, RZ ;  /* 0x000000ff00037202 */ /* 0x000fc40000000f00 */
[----:B------:R-:W-:Y:S01]  /*0230*/  SHF.L.U32 R23, R23, 0x2, RZ ;  /* 0x0000000217177819 */ /* 0x000fe200000006ff */
[----:B------:R-:W-:Y:S01]  /*0240*/  IMAD.WIDE R16, R2, 0x4, R16 ;  /* 0x0000000402107825 */ /* 0x000fe200078e0210 */
[----:B------:R-:W-:Y:S01]  /*0250*/  MOV R22, RZ ;  /* 0x000000ff00167202 */ /* 0x000fe20000000f00 */
[----:B------:R4:W3:Y:S01]  /*0260*/  @!P0 LDG.E.EL R5, desc[UR4][R14.64] ;  /* 0x000000040e058981 */ /* 0x0008e2000c2e1900 */
[----:B------:R-:W-:Y:S01]  /*0270*/  IADD3 R21, R23, 0x1, RZ ;  /* 0x0000000117157810 */ /* 0x000fe20007ffe0ff */
[----:B-----5:R-:W-:Y:S02]  /*0280*/  IMAD.WIDE R18, R25, 0x4, R12 ;  /* 0x0000000419127825 */ /* 0x020fe400078e020c */
[----:B------:R5:W3:Y:S02]  /*0290*/  @!P0 LDG.E.EL R3, desc[UR4][R16.64] ;  /* 0x0000000410038981 */ /* 0x000ae4000c2e1900 */
[----:B0-----:R-:W-:Y:S02]  /*02a0*/  IMAD.WIDE R20, R21, 0x4, R10 ;  /* 0x0000000415147825 */ /* 0x001fe400078e020a */
[----:B------:R0:W3:Y:S02]  /*02b0*/  @!P0 LDG.E.EL R6, desc[UR4][R18.64] ;  /* 0x0000000412068981 */ /* 0x0000e4000c2e1900 */
[----:B------:R-:W-:-:S02]  /*02c0*/  IMAD R29, R29, 0x188, R2 ;  /* 0x000001881d1d7824 */ /* 0x000fc400078e0202 */
[----:B-1----:R-:W-:Y:S01]  /*02d0*/  IMAD.WIDE R24, R25, 0x4, R8 ;  /* 0x0000000419187825 */ /* 0x002fe200078e0208 */
[----:B----4-:R-:W-:Y:S01]  /*02e0*/  IADD3 R15, R23, 0x2, RZ ;  /* 0x00000002170f7810 */ /* 0x010fe20007ffe0ff */
[----:B------:R-:W4:Y:S01]  /*02f0*/  @!P0 LDG.E.EL R22, desc[UR4][R20.64] ;  /* 0x0000000414168981 */ /* 0x000f22000c2e1900 */
[----:B-----5:R-:W-:-:S03]  /*0300*/  CS2R R16, SRZ ;  /* 0x0000000000107805 */ /* 0x020fc6000001ff00 */
[----:B------:R1:W5:Y:S01]  /*0310*/  @!P0 LDG.E.EL R28, desc[UR4][R24.64] ;  /* 0x00000004181c8981 */ /* 0x000362000c2e1900 */
[----:B0-----:R-:W-:Y:S01]  /*0320*/  IADD3 R19, R23, 0x3, RZ ;  /* 0x0000000317137810 */ /* 0x001fe20007ffe0ff */
[--C-:B------:R-:W-:Y:S01]  /*0330*/  IMAD.WIDE R14, R15, 0x4, R10.reuse ;  /* 0x000000040f0e7825 */ /* 0x100fe200078e020a */
[----:B-1----:R-:W-:Y:S01]  /*0340*/  SHF.L.U32 R25, R29, 0x2, RZ ;  /* 0x000000021d197819 */ /* 0x002fe200000006ff */
[----:B------:R-:W-:Y:S02]  /*0350*/  HFMA2.MMA R29, -RZ, RZ, 0, 0 ;  /* 0x00000000ff1d7435 */ /* 0x000fe400000001ff */
[--C-:B------:R-:W-:Y:S01]  /*0360*/  IMAD.WIDE R26, R23, 0x4, R10.reuse ;  /* 0x00000004171a7825 */ /* 0x100fe200078e020a */
[----:B------:R0:W5:Y:S03]  /*0370*/  @!P0 LDG.E.EL R16, desc[UR4][R14.64] ;  /* 0x000000040e108981 */ /* 0x000166000c2e1900 */
[--C-:B------:R-:W-:Y:S01]  /*0380*/  IMAD.WIDE R20, R19, 0x4, R10.reuse ;  /* 0x0000000413147825 */ /* 0x100fe200078e020a */
[----:B------:R1:W5:Y:S03]  /*0390*/  @!P0 LDG.E.EL R17, desc[UR4][R26.64] ;  /* 0x000000041a118981 */ /* 0x000366000c2e1900 */
[----:B------:R-:W-:Y:S01]  /*03a0*/  IMAD.WIDE R18, R25, 0x4, R10 ;  /* 0x0000000419127825 */ /* 0x000fe200078e020a */
[----:B0-----:R-:W-:Y:S01]  /*03b0*/  IADD3 R15, R25, 0x1, RZ ;  /* 0x00000001190f7810 */ /* 0x001fe20007ffe0ff */
[----:B------:R-:W-:Y:S01]  /*03c0*/  HFMA2.MMA R24, -RZ, RZ, 0, 0 ;  /* 0x00000000ff187435 */ /* 0x000fe200000001ff */
[----:B------:R-:W-:-:S02]  /*03d0*/  MOV R23, RZ ;  /* 0x000000ff00177202 */ /* 0x000fc40000000f00 */
[----:B------:R0:W5:Y:S01]  /*03e0*/  @!P0 LDG.E.EL R29, desc[UR4][R18.64] ;  /* 0x00000004121d8981 */ /* 0x000162000c2e1900 */
[----:B-1----:R-:W-:Y:S02]  /*03f0*/  MOV R26, RZ ;  /* 0x000000ff001a7202 */ /* 0x002fe40000000f00 */
[----:B------:R-:W-:Y:S02]  /*0400*/  IADD3 R27, R25, 0x2, RZ ;  /* 0x00000002191b7810 */ /* 0x000fe40007ffe0ff */
[----:B------:R-:W-:Y:S01]  /*0410*/  IADD3 R25, R25, 0x3, RZ ;  /* 0x0000000319197810 */ /* 0x000fe20007ffe0ff */
[----:B------:R1:W5:Y:S01]  /*0420*/  @!P0 LDG.E.EL R23, desc[UR4][R20.64] ;  /* 0x0000000414178981 */ /* 0x000362000c2e1900 */
[----:B0-----:R-:W-:-:S04]  /*0430*/  IMAD.WIDE R18, R15, 0x4, R10 ;  /* 0x000000040f127825 */ /* 0x001fc800078e020a */
[----:B------:R-:W-:Y:S01]  /*0440*/  IMAD.WIDE R14, R27, 0x4, R10 ;  /* 0x000000041b0e7825 */ /* 0x000fe200078e020a */
[----:B------:R-:W5:Y:S01]  /*0450*/  @!P0 LDG.E.EL R26, desc[UR4][R18.64] ;  /* 0x00000004121a8981 */ /* 0x000f62000c2e1900 */
[----:B-1----:R-:W-:Y:S02]  /*0460*/  CS2R R20, SRZ ;  /* 0x0000000000147805 */ /* 0x002fe4000001ff00 */
[C---:B------:R-:W-:Y:S01]  /*0470*/  IMAD.WIDE R12, R2.reuse, 0x4, R12 ;  /* 0x00000004020c7825 */ /* 0x040fe200078e020c */
[----:B------:R-:W5:Y:S03]  /*0480*/  @!P0 LDG.E.EL R24, desc[UR4][R14.64] ;  /* 0x000000040e188981 */ /* 0x000f66000c2e1900 */
[----:B------:R-:W-:Y:S01]  /*0490*/  IMAD.WIDE R8, R2, 0x4, R8 ;  /* 0x0000000402087825 */ /* 0x000fe200078e0208 */
[----:B------:R-:W-:-:S03]  /*04a0*/  MOV R2, RZ ;  /* 0x000000ff00027202 */ /* 0x000fc60000000f00 */
[----:B------:R-:W-:Y:S01]  /*04b0*/  IMAD.WIDE R10, R25, 0x4, R10 ;  /* 0x00000004190a7825 */ /* 0x000fe200078e020a */
[----:B------:R-:W5:Y:S04]  /*04c0*/  @!P0 LDG.E.EL R21, desc[UR4][R8.64] ;  /* 0x0000000408158981 */ /* 0x000f68000c2e1900 */
[----:B------:R0:W5:Y:S04]  /*04d0*/  @!P0 LDG.E.EL R20, desc[UR4][R10.64] ;  /* 0x000000040a148981 */ /* 0x000168000c2e1900 */
[----:B------:R1:W5:Y:S01]  /*04e0*/  @!P0 LDG.E.EL R2, desc[UR4][R12.64] ;  /* 0x000000040c028981 */ /* 0x000362000c2e1900 */
[----:B0-----:R-:W-:Y:S01]  /*04f0*/  HFMA2.MMA R10, -RZ, RZ, 1.625, 0 ;  /* 0x3e800000ff0a7435 */ /* 0x001fe200000001ff */
[----:B--2---:R-:W-:-:S04]  /*0500*/  FADD R4, R4, 9.9999997473787516356e-06 ;  /* 0x3727c5ac04047421 */ /* 0x004fc80000000000 */
[----:B------:R-:W0:Y:S01]  /*0510*/  MUFU.SQRT R19, R4 ;  /* 0x0000000400137308 */ /* 0x000e220000002000 */
[----:B---3--:R-:W-:Y:S01]  /*0520*/  FADD R18, R0, 9.9999997473787516356e-06 ;  /* 0x3727c5ac00127421 */ /* 0x008fe20000000000 */
[----:B0-----:R-:W-:-:S06]  /*0530*/  FSETP.GT.AND P1, PT, R19, 8.50705917302346158658e+37, PT ;  /* 0x7e8000001300780b */ /* 0x001fcc0003f24000 */
[----:B------:R-:W0:Y:S01]  /*0540*/  MUFU.SQRT R14, R18 ;  /* 0x00000012000e7308 */ /* 0x000e220000002000 */
[----:B------:R-:W-:Y:S02]  /*0550*/  FSETP.GEU.AND P3, PT, R19, 1.175494350822287508e-38, PT ;  /* 0x008000001300780b */ /* 0x000fe40003f6e000 */
[----:B------:R-:W-:-:S04]  /*0560*/  FSEL R9, R10, 1, P1 ;  /* 0x3f8000000a097808 */ /* 0x000fc80000800000 */
[----:B------:R-:W-:Y:S01]  /*0570*/  @P1 FMUL R19, R19, 0.25 ;  /* 0x3e80000013131820 */ /* 0x000fe20000400000 */
[----:B0-----:R-:W-:-:S06]  /*0580*/  FSETP.GT.AND P2, PT, R14, 8.50705917302346158658e+37, PT ;  /* 0x7e8000000e00780b */ /* 0x001fcc0003f44000 */
[----:B------:R-:W-:Y:S01]  /*0590*/  @!P3 FMUL R19, R19, 16777216 ;  /* 0x4b8000001313b820 */ /* 0x000fe20000400000 */
[----:B------:R-:W-:-:S03]  /*05a0*/  FSETP.GEU.AND P1, PT, R14, 1.175494350822287508e-38, PT ;  /* 0x008000000e00780b */ /* 0x000fc60003f2e000 */
[----:B------:R-:W0:Y:S01]  /*05b0*/  MUFU.RCP R0, R19 ;  /* 0x0000001300007308 */ /* 0x000e220000001000 */
[----:B------:R-:W-:Y:S02]  /*05c0*/  @!P3 FMUL R9, R9, 16777216 ;  /* 0x4b8000000909b820 */ /* 0x000fe40000400000 */
[----:B------:R-:W-:-:S07]  /*05d0*/  @P2 FMUL R14, R14, 0.25 ;  /* 0x3e8000000e0e2820 */ /* 0x000fce0000400000 */
[----:B------:R-:W-:Y:S01]  /*05e0*/  @!P1 FMUL R14, R14, 16777216 ;  /* 0x4b8000000e0e9820 */ /* 0x000fe20000400000 */
[----:B0-----:R-:W-:Y:S01]  /*05f0*/  FMUL R0, R0, R9 ;  /* 0x0000000900007220 */ /* 0x001fe20000400000 */
[----:B----4-:R-:W-:-:S04]  /*0600*/  FADD R9, R22, -R5 ;  /* 0x8000000516097221 */ /* 0x010fc80000000000 */
[----:B------:R-:W0:Y:S01]  /*0610*/  MUFU.RCP R14, R14 ;  /* 0x0000000e000e7308 */ /* 0x000e220000001000 */
[----:B------:R-:W-:-:S04]  /*0620*/  FMUL R9, R0, R9 ;  /* 0x0000000900097220 */ /* 0x000fc80000400000 */
[----:B-----5:R-:W-:Y:S01]  /*0630*/  FFMA R4, R9, R6, R28 ;  /* 0x0000000609047223 */ /* 0x020fe2000000001c */
[----:B------:R-:W-:Y:S01]  /*0640*/  FSEL R9, R10, 1, P2 ;  /* 0x3f8000000a097808 */ /* 0x000fe20001000000 */
[----:B------:R-:W-:Y:S01]  /*0650*/  FADD R17, -R5, R17 ;  /* 0x0000001105117221 */ /* 0x000fe20000000100 */
[----:B------:R-:W-:-:S03]  /*0660*/  FADD R11, R16, -R5 ;  /* 0x80000005100b7221 */ /* 0x000fc60000000000 */
[----:B------:R-:W-:Y:S01]  /*0670*/  @!P1 FMUL R9, R9, 16777216 ;  /* 0x4b80000009099820 */ /* 0x000fe20000400000 */
[----:B------:R-:W-:Y:S01]  /*0680*/  FMUL R17, R0, R17 ;  /* 0x0000001100117220 */ /* 0x000fe20000400000 */
[----:B------:R-:W-:Y:S01]  /*0690*/  FADD R29, -R3, R29 ;  /* 0x0000001d031d7221 */ /* 0x000fe20000000100 */
[----:B------:R-:W-:Y:S01]  /*06a0*/  FSETP.GEU.AND P2, PT, R4, RZ, PT ;  /* 0x000000ff0400720b */ /* 0x000fe20003f4e000 */
[----:B0-----:R-:W-:Y:S01]  /*06b0*/  FMUL R14, R14, R9 ;  /* 0x000000090e0e7220 */ /* 0x001fe20000400000 */
[----:B------:R-:W-:Y:S01]  /*06c0*/  FADD R23, R23, -R5 ;  /* 0x8000000517177221 */ /* 0x000fe20000000000 */
[----:B------:R-:W-:Y:S01]  /*06d0*/  FFMA R17, R17, R6, R28 ;  /* 0x0000000611117223 */ /* 0x000fe2000000001c */
[----:B-1----:R-:W-:Y:S01]  /*06e0*/  FSEL R13, R4, RZ, P2 ;  /* 0x000000ff040d7208 */ /* 0x002fe20001000000 */
[----:B------:R-:W-:Y:S01]  /*06f0*/  FMUL R12, R14, R29 ;  /* 0x0000001d0e0c7220 */ /* 0x000fe20000400000 */
[--C-:B------:R-:W-:Y:S01]  /*0700*/  FADD R5, R26, -R3.reuse ;  /* 0x800000031a057221 */ /* 0x100fe20000000000 */
[----:B------:R-:W-:Y:S01]  /*0710*/  FMUL R11, R0, R11 ;  /* 0x0000000b000b7220 */ /* 0x000fe20000400000 */
[----:B------:R-:W-:-:S02]  /*0720*/  FADD R9, R24, -R3 ;  /* 0x8000000318097221 */ /* 0x000fc40000000000 */
[----:B------:R-:W-:Y:S01]  /*0730*/  FMUL R10, R14, R5 ;  /* 0x000000050e0a7220 */ /* 0x000fe20000400000 */
[----:B------:R-:W-:Y:S01]  /*0740*/  FMUL R23, R0, R23 ;  /* 0x0000001700177220 */ /* 0x000fe20000400000 */
[----:B------:R-:W0:Y:S01]  /*0750*/  LDC.64 R4, c[0x0][0x238] ;  /* 0x00008e00ff047b82 */ /* 0x000e220000000a00 */
[----:B------:R-:W-:Y:S01]  /*0760*/  FSETP.GEU.AND P3, PT, R17, RZ, PT ;  /* 0x000000ff1100720b */ /* 0x000fe20003f6e000 */
[----:B------:R-:W-:Y:S01]  /*0770*/  FMUL R0, R14, R9 ;  /* 0x000000090e007220 */ /* 0x000fe20000400000 */
[----:B------:R-:W-:Y:S02]  /*0780*/  FFMA R11, R11, R6, R28 ;  /* 0x000000060b0b7223 */ /* 0x000fe4000000001c */
[----:B------:R-:W-:Y:S01]  /*0790*/  FSEL R8, R17, RZ, P3 ;  /* 0x000000ff11087208 */ /* 0x000fe20001800000 */
[----:B------:R-:W-:Y:S01]  /*07a0*/  FADD R3, R20, -R3 ;  /* 0x8000000314037221 */ /* 0x000fe20000000000 */
[-CC-:B------:R-:W-:Y:S01]  /*07b0*/  FFMA R12, R12, R2.reuse, R21.reuse ;  /* 0x000000020c0c7223 */ /* 0x180fe20000000015 */
[----:B------:R-:W-:-:S02]  /*07c0*/  FFMA R10, R10, R2, R21 ;  /* 0x000000020a0a7223 */ /* 0x000fc40000000015 */
[----:B------:R-:W-:Y:S01]  /*07d0*/  FMUL R14, R14, R3 ;  /* 0x000000030e0e7220 */ /* 0x000fe20000400000 */
[--C-:B------:R-:W-:Y:S01]  /*07e0*/  FFMA R0, R0, R2, R21.reuse ;  /* 0x0000000200007223 */ /* 0x100fe20000000015 */
[----:B------:R-:W-:Y:S02]  /*07f0*/  FSETP.GEU.AND P4, PT, R12, RZ, PT ;  /* 0x000000ff0c00720b */ /* 0x000fe40003f8e000 */
[----:B------:R-:W-:Y:S01]  /*0800*/  FSETP.GEU.AND P3, PT, R10, RZ, PT ;  /* 0x000000ff0a00720b */ /* 0x000fe20003f6e000 */
[----:B------:R-:W-:Y:S01]  /*0810*/  FFMA R23, R23, R6, R28 ;  /* 0x0000000617177223 */ /* 0x000fe2000000001c */
[----:B------:R-:W-:Y:S01]  /*0820*/  FFMA R14, R14, R2, R21 ;  /* 0x000000020e0e7223 */ /* 0x000fe20000000015 */
[----:B------:R-:W-:Y:S02]  /*0830*/  FSETP.GEU.AND P2, PT, R11, RZ, PT ;  /* 0x000000ff0b00720b */ /* 0x000fe40003f4e000 */
[----:B------:R-:W-:Y:S02]  /*0840*/  FSETP.GEU.AND P1, PT, R0, RZ, PT ;  /* 0x000000ff0000720b */ /* 0x000fe40003f2e000 */
[----:B------:R-:W-:-:S02]  /*0850*/  FSEL R12, R12, RZ, P4 ;  /* 0x000000ff0c0c7208 */ /* 0x000fc40002000000 */
[----:B------:R-:W-:Y:S02]  /*0860*/  FSEL R3, R10, RZ, P3 ;  /* 0x000000ff0a037208 */ /* 0x000fe40001800000 */
[----:B------:R-:W-:Y:S01]  /*0870*/  FSEL R11, R11, RZ, P2 ;  /* 0x000000ff0b0b7208 */ /* 0x000fe20001000000 */
[----:B------:R-:W-:Y:S01]  /*0880*/  FADD R8, R8, R13 ;  /* 0x0000000d08087221 */ /* 0x000fe20000000000 */
[C---:B------:R-:W-:Y:S01]  /*0890*/  FSETP.GEU.AND P3, PT, R23.reuse, RZ, PT ;  /* 0x000000ff1700720b */ /* 0x040fe20003f6e000 */
[----:B------:R-:W-:Y:S01]  /*08a0*/  FADD R3, R12, R3 ;  /* 0x000000030c037221 */ /* 0x000fe20000000000 */
[----:B------:R-:W-:Y:S02]  /*08b0*/  FSETP.GEU.AND P2, PT, R14, RZ, PT ;  /* 0x000000ff0e00720b */ /* 0x000fe40003f4e000 */
[----:B------:R-:W-:Y:S01]  /*08c0*/  FSEL R0, R0, RZ, P1 ;  /* 0x000000ff00007208 */ /* 0x000fe20000800000 */
[----:B------:R-:W-:Y:S01]  /*08d0*/  FADD R8, R8, R11 ;  /* 0x0000000b08087221 */ /* 0x000fe20000000000 */
[----:B------:R-:W-:-:S02]  /*08e0*/  FSEL R23, R23, RZ, P3 ;  /* 0x000000ff17177208 */ /* 0x000fc40001800000 */
[----:B------:R-:W-:Y:S01]  /*08f0*/  FSEL R9, R14, RZ, P2 ;  /* 0x000000ff0e097208 */ /* 0x000fe20001000000 */
[----:B------:R-:W-:Y:S01]  /*0900*/  FADD R0, R3, R0 ;  /* 0x0000000003007221 */ /* 0x000fe20000000000 */
[----:B0-----:R-:W-:-:S04]  /*0910*/  IMAD.WIDE R4, R7, 0x4, R4 ;  /* 0x0000000407047825 */ /* 0x001fc800078e0204 */
[----:B------:R-:W-:Y:S01]  /*0920*/  FADD R8, R8, R23 ;  /* 0x0000001708087221 */ /* 0x000fe20000000000 */
[----:B------:R-:W-:Y:S01]  /*0930*/  FADD R0, R0, R9 ;  /* 0x0000000900007221 */ /* 0x000fe20000000000 */
[----:B------:R-:W-:Y:S06]  /*0940*/  @P0 EXIT ;  /* 0x000000000000094d */ /* 0x000fec0003800000 */
[----:B------:R-:W-:Y:S01]  /*0950*/  FMUL R8, R8, 0.25 ;  /* 0x3e80000008087820 */ /* 0x000fe20000400000 */
[----:B------:R-:W-:-:S05]  /*0960*/  FMUL R9, R0, 0.25 ;  /* 0x3e80000000097820 */ /* 0x000fca0000400000 */
[----:B------:R-:W-:Y:S01]  /*0970*/  STG.E.64 desc[UR4][R4.64], R8 ;  /* 0x0000000804007986 */ /* 0x000fe2000c101b04 */
[----:B------:R-:W-:Y:S05]  /*0980*/  EXIT ;  /* 0x000000000000794d */ /* 0x000fea0003800000 */
.L_x_0:
[----:B------:R-:W-:-:S00]  /*0990*/  BRA `(.L_x_0) ;  /* 0xfffffffc00fc7947 */ /* 0x000fc0000383ffff */
[----:B------:R-:W-:-:S00]  /*09a0*/  NOP ;  /* 0x0000000000007918 */ /* 0x000fc00000000000 */
        /* <DEDUP_REMOVED lines=13> */
.L_x_1:


//--------------------- .nv.global.init           --------------------------
	.section	.nv.global.init,"aw",@progbits
.nv.global.init:
	.type		_$_str,@object
	.size		_$_str,(_$_str_$_2 - _$_str)
_$_str:
        /*0000*/ 	.byte	0x5f, 0x5f, 0x43, 0x55, 0x44, 0x41, 0x5f, 0x46, 0x54, 0x5a, 0x00
	.type		_$_str_$_2,@object
	.size		_$_str_$_2,(.L_1 - _$_str_$_2)
_$_str_$_2:
        /*000b*/ 	.byte	0x5f, 0x5f, 0x43, 0x55, 0x44, 0x41, 0x5f, 0x50, 0x52, 0x45, 0x43, 0x5f, 0x53, 0x51, 0x52, 0x54
        /*001b*/ 	.byte	0x00
.L_1:


//--------------------- .nv.constant0.triton_poi_fused__native_batch_norm_legit_no_training_mean_relu_68 --------------------------
	.section	.nv.constant0.triton_poi_fused__native_batch_norm_legit_no_training_mean_relu_68,"a",@progbits
	.sectionflags	@""
	.align	4
.nv.constant0.triton_poi_fused__native_batch_norm_legit_no_training_mean_relu_68:
	.zero		580
